//
// Generated by NVIDIA NVVM Compiler
//
// Compiler Build ID: CL-36424714
// Cuda compilation tools, release 13.0, V13.0.88
// Based on NVVM 20.0.0
//

.version 9.0
.target sm_100
.address_size 64

	// .globl	_Z10mul_globalPKfPffi
.extern .shared .align 16 .b8 s[];

.visible .entry _Z10mul_globalPKfPffi(
	.param .u64 .ptr .align 1 _Z10mul_globalPKfPffi_param_0,
	.param .u64 .ptr .align 1 _Z10mul_globalPKfPffi_param_1,
	.param .f32 _Z10mul_globalPKfPffi_param_2,
	.param .u32 _Z10mul_globalPKfPffi_param_3
)
{
	.reg .pred 	%p<2>;
	.reg .b32 	%r<6>;
	.reg .b32 	%f<4>;
	.reg .b64 	%rd<8>;

	ld.param.u64 	%rd1, [_Z10mul_globalPKfPffi_param_0];
	ld.param.u64 	%rd2, [_Z10mul_globalPKfPffi_param_1];
	ld.param.f32 	%f1, [_Z10mul_globalPKfPffi_param_2];
	ld.param.u32 	%r2, [_Z10mul_globalPKfPffi_param_3];
	mov.u32 	%r3, %ctaid.x;
	mov.u32 	%r4, %ntid.x;
	mov.u32 	%r5, %tid.x;
	mad.lo.s32 	%r1, %r3, %r4, %r5;
	setp.ge.s32 	%p1, %r1, %r2;
	@%p1 bra 	$L__BB0_2;
	cvta.to.global.u64 	%rd3, %rd1;
	cvta.to.global.u64 	%rd4, %rd2;
	mul.wide.s32 	%rd5, %r1, 4;
	add.s64 	%rd6, %rd3, %rd5;
	ld.global.f32 	%f2, [%rd6];
	mul.f32 	%f3, %f1, %f2;
	add.s64 	%rd7, %rd4, %rd5;
	st.global.f32 	[%rd7], %f3;
$L__BB0_2:
	ret;

}
	// .globl	_Z10mul_sharedPKfPffi
.visible .entry _Z10mul_sharedPKfPffi(
	.param .u64 .ptr .align 1 _Z10mul_sharedPKfPffi_param_0,
	.param .u64 .ptr .align 1 _Z10mul_sharedPKfPffi_param_1,
	.param .f32 _Z10mul_sharedPKfPffi_param_2,
	.param .u32 _Z10mul_sharedPKfPffi_param_3
)
{
	.reg .pred 	%p<3>;
	.reg .b32 	%r<9>;
	.reg .b32 	%f<8>;
	.reg .b64 	%rd<9>;

	ld.param.u64 	%rd1, [_Z10mul_sharedPKfPffi_param_0];
	ld.param.u64 	%rd2, [_Z10mul_sharedPKfPffi_param_1];
	ld.param.f32 	%f3, [_Z10mul_sharedPKfPffi_param_2];
	ld.param.u32 	%r4, [_Z10mul_sharedPKfPffi_param_3];
	mov.u32 	%r1, %tid.x;
	mov.u32 	%r5, %ctaid.x;
	mov.u32 	%r6, %ntid.x;
	mad.lo.s32 	%r2, %r5, %r6, %r1;
	setp.ge.s32 	%p1, %r2, %r4;
	mov.f32 	%f7, 0f00000000;
	@%p1 bra 	$L__BB1_2;
	cvta.to.global.u64 	%rd3, %rd1;
	mul.wide.s32 	%rd4, %r2, 4;
	add.s64 	%rd5, %rd3, %rd4;
	ld.global.f32 	%f7, [%rd5];
$L__BB1_2:
	setp.ge.s32 	%p2, %r2, %r4;
	shl.b32 	%r7, %r1, 2;
	mov.u32 	%r8, s;
	add.s32 	%r3, %r8, %r7;
	st.shared.f32 	[%r3], %f7;
	bar.sync 	0;
	@%p2 bra 	$L__BB1_4;
	ld.shared.f32 	%f5, [%r3];
	mul.f32 	%f6, %f3, %f5;
	cvta.to.global.u64 	%rd6, %rd2;
	mul.wide.s32 	%rd7, %r2, 4;
	add.s64 	%rd8, %rd6, %rd7;
	st.global.f32 	[%rd8], %f6;
$L__BB1_4:
	ret;

}


// ===== COMPILED SASS (sm_100) =====

	.target	sm_100

	.elftype	@"ET_EXEC"


//--------------------- .note.nv.tkinfo           --------------------------
	.section	.note.nv.tkinfo,"",@"SHT_NOTE"
	.sectionflags	@"SHF_NOTE_NV_TKINFO"
	.tkinfo
        /*0018*/ 	.word	0x00000002
        /*0030*/ 	.string	""
        /*0030*/ 	.string	"ptxas"
        /*0030*/ 	.string	"Cuda compilation tools, release 13.0, V13.0.88"
        /*0030*/ 	.string	"Build cuda_13.0.r13.0/compiler.36424714_0"
        /*0030*/ 	.string	"-arch sm_100 -m 64 "



//--------------------- .note.nv.cuinfo           --------------------------
	.section	.note.nv.cuinfo,"",@"SHT_NOTE"
	.sectionflags	@"SHF_NOTE_NV_CUINFO"
        /*0018*/ 	.short	0x0002
        /*001a*/ 	.short	0x0064
        /*001c*/ 	.short	0x0082
	.zero		2


//--------------------- .nv.info                  --------------------------
	.section	.nv.info,"",@"SHT_CUDA_INFO"
	.align	4


	//----- nvinfo : EIATTR_REGCOUNT
	.align		4
        /*0000*/ 	.byte	0x04, 0x2f
        /*0002*/ 	.short	(.L_1 - .L_0)
	.align		4
.L_0:
        /*0004*/ 	.word	index@(_Z10mul_globalPKfPffi)
        /*0008*/ 	.word	0x0000000a


	//----- nvinfo : EIATTR_FRAME_SIZE
	.align		4
.L_1:
        /*000c*/ 	.byte	0x04, 0x11
        /*000e*/ 	.short	(.L_3 - .L_2)
	.align		4
.L_2:
        /*0010*/ 	.word	index@(_Z10mul_globalPKfPffi)
        /*0014*/ 	.word	0x00000000


	//----- nvinfo : EIATTR_REGCOUNT
	.align		4
.L_3:
        /*0018*/ 	.byte	0x04, 0x2f
        /*001a*/ 	.short	(.L_5 - .L_4)
	.align		4
.L_4:
        /*001c*/ 	.word	index@(_Z10mul_sharedPKfPffi)
        /*0020*/ 	.word	0x0000000a


	//----- nvinfo : EIATTR_FRAME_SIZE
	.align		4
.L_5:
        /*0024*/ 	.byte	0x04, 0x11
        /*0026*/ 	.short	(.L_7 - .L_6)
	.align		4
.L_6:
        /*0028*/ 	.word	index@(_Z10mul_sharedPKfPffi)
        /*002c*/ 	.word	0x00000000


	//----- nvinfo : EIATTR_MIN_STACK_SIZE
	.align		4
.L_7:
        /*0030*/ 	.byte	0x04, 0x12
        /*0032*/ 	.short	(.L_9 - .L_8)
	.align		4
.L_8:
        /*0034*/ 	.word	index@(_Z10mul_sharedPKfPffi)
        /*0038*/ 	.word	0x00000000


	//----- nvinfo : EIATTR_MIN_STACK_SIZE
	.align		4
.L_9:
        /*003c*/ 	.byte	0x04, 0x12
        /*003e*/ 	.short	(.L_11 - .L_10)
	.align		4
.L_10:
        /*0040*/ 	.word	index@(_Z10mul_globalPKfPffi)
        /*0044*/ 	.word	0x00000000
.L_11:


//--------------------- .nv.compat                --------------------------
	.section	.nv.compat,"",@"SHT_CUDA_COMPAT_INFO"
	.align	4
        /*0000*/ 	.byte	0x02, 0x09, 0x00, 0x00, 0x02, 0x02, 0x01, 0x00, 0x02, 0x05, 0x05, 0x00, 0x03, 0x07, 0x01, 0x01
        /*0010*/ 	.byte	0x02, 0x03, 0x00, 0x00, 0x02, 0x06, 0x01, 0x00, 0x04, 0x0b, 0x08, 0x00, 0x09, 0x00, 0x00, 0x00
        /*0020*/ 	.byte	0x00, 0x00, 0x00, 0x00


//--------------------- .nv.info._Z10mul_sharedPKfPffi --------------------------
	.section	.nv.info._Z10mul_sharedPKfPffi,"",@"SHT_CUDA_INFO"
	.sectionflags	@""
	.align	4


	//----- nvinfo : EIATTR_CUDA_API_VERSION
	.align		4
        /*0000*/ 	.byte	0x04, 0x37
        /*0002*/ 	.short	(.L_13 - .L_12)
.L_12:
        /*0004*/ 	.word	0x00000082


	//----- nvinfo : EIATTR_KPARAM_INFO
	.align		4
.L_13:
        /*0008*/ 	.byte	0x04, 0x17
        /*000a*/ 	.short	(.L_15 - .L_14)
.L_14:
        /*000c*/ 	.word	0x00000000
        /*0010*/ 	.short	0x0003
        /*0012*/ 	.short	0x0014
        /*0014*/ 	.byte	0x00, 0xf0, 0x11, 0x00


	//----- nvinfo : EIATTR_KPARAM_INFO
	.align		4
.L_15:
        /*0018*/ 	.byte	0x04, 0x17
        /*001a*/ 	.short	(.L_17 - .L_16)
.L_16:
        /*001c*/ 	.word	0x00000000
        /*0020*/ 	.short	0x0002
        /*0022*/ 	.short	0x0010
        /*0024*/ 	.byte	0x00, 0xf0, 0x11, 0x00


	//----- nvinfo : EIATTR_KPARAM_INFO
	.align		4
.L_17:
        /*0028*/ 	.byte	0x04, 0x17
        /*002a*/ 	.short	(.L_19 - .L_18)
.L_18:
        /*002c*/ 	.word	0x00000000
        /*0030*/ 	.short	0x0001
        /*0032*/ 	.short	0x0008
        /*0034*/ 	.byte	0x00, 0xf5, 0x21, 0x00


	//----- nvinfo : EIATTR_KPARAM_INFO
	.align		4
.L_19:
        /*0038*/ 	.byte	0x04, 0x17
        /*003a*/ 	.short	(.L_21 - .L_20)
.L_20:
        /*003c*/ 	.word	0x00000000
        /*0040*/ 	.short	0x0000
        /*0042*/ 	.short	0x0000
        /*0044*/ 	.byte	0x00, 0xf5, 0x21, 0x00


	//----- nvinfo : EIATTR_SPARSE_MMA_MASK
	.align		4
.L_21:
        /*0048*/ 	.byte	0x03, 0x50
        /*004a*/ 	.short	0x0000


	//----- nvinfo : EIATTR_MAXREG_COUNT
	.align		4
        /*004c*/ 	.byte	0x03, 0x1b
        /*004e*/ 	.short	0x00ff


	//----- nvinfo : EIATTR_NUM_BARRIERS
	.align		4
        /*0050*/ 	.byte	0x02, 0x4c
        /*0052*/ 	.byte	0x01
	.zero		1


	//----- nvinfo : EIATTR_MERCURY_ISA_VERSION
	.align		4
        /*0054*/ 	.byte	0x03, 0x5f
        /*0056*/ 	.short	0x0101


	//----- nvinfo : EIATTR_VRC_CTA_INIT_COUNT
	.align		4
        /*0058*/ 	.byte	0x02, 0x4a
	.zero		1
	.zero		1


	//----- nvinfo : EIATTR_EXIT_INSTR_OFFSETS
	.align		4
        /*005c*/ 	.byte	0x04, 0x1c
        /*005e*/ 	.short	(.L_23 - .L_22)


	//   ....[0]....
.L_22:
        /*0060*/ 	.word	0x00000120


	//   ....[1]....
        /*0064*/ 	.word	0x00000190


	//----- nvinfo : EIATTR_CBANK_PARAM_SIZE
	.align		4
.L_23:
        /*0068*/ 	.byte	0x03, 0x19
        /*006a*/ 	.short	0x0018


	//----- nvinfo : EIATTR_PARAM_CBANK
	.align		4
        /*006c*/ 	.byte	0x04, 0x0a
        /*006e*/ 	.short	(.L_25 - .L_24)
	.align		4
.L_24:
        /*0070*/ 	.word	index@(.nv.constant0._Z10mul_sharedPKfPffi)
        /*0074*/ 	.short	0x0380
        /*0076*/ 	.short	0x0018


	//----- nvinfo : EIATTR_SW_WAR
	.align		4
.L_25:
        /*0078*/ 	.byte	0x04, 0x36
        /*007a*/ 	.short	(.L_27 - .L_26)
.L_26:
        /*007c*/ 	.word	0x00000008
.L_27:


//--------------------- .nv.info._Z10mul_globalPKfPffi --------------------------
	.section	.nv.info._Z10mul_globalPKfPffi,"",@"SHT_CUDA_INFO"
	.sectionflags	@""
	.align	4


	//----- nvinfo : EIATTR_CUDA_API_VERSION
	.align		4
        /*0000*/ 	.byte	0x04, 0x37
        /*0002*/ 	.short	(.L_29 - .L_28)
.L_28:
        /*0004*/ 	.word	0x00000082


	//----- nvinfo : EIATTR_KPARAM_INFO
	.align		4
.L_29:
        /*0008*/ 	.byte	0x04, 0x17
        /*000a*/ 	.short	(.L_31 - .L_30)
.L_30:
        /*000c*/ 	.word	0x00000000
        /*0010*/ 	.short	0x0003
        /*0012*/ 	.short	0x0014
        /*0014*/ 	.byte	0x00, 0xf0, 0x11, 0x00


	//----- nvinfo : EIATTR_KPARAM_INFO
	.align		4
.L_31:
        /*0018*/ 	.byte	0x04, 0x17
        /*001a*/ 	.short	(.L_33 - .L_32)
.L_32:
        /*001c*/ 	.word	0x00000000
        /*0020*/ 	.short	0x0002
        /*0022*/ 	.short	0x0010
        /*0024*/ 	.byte	0x00, 0xf0, 0x11, 0x00


	//----- nvinfo : EIATTR_KPARAM_INFO
	.align		4
.L_33:
        /*0028*/ 	.byte	0x04, 0x17
        /*002a*/ 	.short	(.L_35 - .L_34)
.L_34:
        /*002c*/ 	.word	0x00000000
        /*0030*/ 	.short	0x0001
        /*0032*/ 	.short	0x0008
        /*0034*/ 	.byte	0x00, 0xf5, 0x21, 0x00


	//----- nvinfo : EIATTR_KPARAM_INFO
	.align		4
.L_35:
        /*0038*/ 	.byte	0x04, 0x17
        /*003a*/ 	.short	(.L_37 - .L_36)
.L_36:
        /*003c*/ 	.word	0x00000000
        /*0040*/ 	.short	0x0000
        /*0042*/ 	.short	0x0000
        /*0044*/ 	.byte	0x00, 0xf5, 0x21, 0x00


	//----- nvinfo : EIATTR_SPARSE_MMA_MASK
	.align		4
.L_37:
        /*0048*/ 	.byte	0x03, 0x50
        /*004a*/ 	.short	0x0000


	//----- nvinfo : EIATTR_MAXREG_COUNT
	.align		4
        /*004c*/ 	.byte	0x03, 0x1b
        /*004e*/ 	.short	0x00ff


	//----- nvinfo : EIATTR_MERCURY_ISA_VERSION
	.align		4
        /*0050*/ 	.byte	0x03, 0x5f
        /*0052*/ 	.short	0x0101


	//----- nvinfo : EIATTR_VRC_CTA_INIT_COUNT
	.align		4
        /*0054*/ 	.byte	0x02, 0x4a
	.zero		1
	.zero		1


	//----- nvinfo : EIATTR_EXIT_INSTR_OFFSETS
	.align		4
        /*0058*/ 	.byte	0x04, 0x1c
        /*005a*/ 	.short	(.L_39 - .L_38)


	//   ....[0]....
.L_38:
        /*005c*/ 	.word	0x00000070


	//   ....[1]....
        /*0060*/ 	.word	0x00000110


	//----- nvinfo : EIATTR_CBANK_PARAM_SIZE
	.align		4
.L_39:
        /*0064*/ 	.byte	0x03, 0x19
        /*0066*/ 	.short	0x0018


	//----- nvinfo : EIATTR_PARAM_CBANK
	.align		4
        /*0068*/ 	.byte	0x04, 0x0a
        /*006a*/ 	.short	(.L_41 - .L_40)
	.align		4
.L_40:
        /*006c*/ 	.word	index@(.nv.constant0._Z10mul_globalPKfPffi)
        /*0070*/ 	.short	0x0380
        /*0072*/ 	.short	0x0018


	//----- nvinfo : EIATTR_SW_WAR
	.align		4
.L_41:
        /*0074*/ 	.byte	0x04, 0x36
        /*0076*/ 	.short	(.L_43 - .L_42)
.L_42:
        /*0078*/ 	.word	0x00000008
.L_43:


//--------------------- .nv.callgraph             --------------------------
	.section	.nv.callgraph,"",@"SHT_CUDA_CALLGRAPH"
	.align	4
	.sectionentsize	8
	.align		4
        /*0000*/ 	.word	0x00000000
	.align		4
        /*0004*/ 	.word	0xffffffff
	.align		4
        /*0008*/ 	.word	0x00000000
	.align		4
        /*000c*/ 	.word	0xfffffffe
	.align		4
        /*0010*/ 	.word	0x00000000
	.align		4
        /*0014*/ 	.word	0xfffffffd
	.align		4
        /*0018*/ 	.word	0x00000000
	.align		4
        /*001c*/ 	.word	0xfffffffc


//--------------------- .text._Z10mul_sharedPKfPffi --------------------------
	.section	.text._Z10mul_sharedPKfPffi,"ax",@progbits
	.align	128
        .global         _Z10mul_sharedPKfPffi
        .type           _Z10mul_sharedPKfPffi,@function
        .size           _Z10mul_sharedPKfPffi,(.L_x_2 - _Z10mul_sharedPKfPffi)
        .other          _Z10mul_sharedPKfPffi,@"STO_CUDA_ENTRY STV_DEFAULT"
_Z10mul_sharedPKfPffi:
.text._Z10mul_sharedPKfPffi:
[----:B------:R-:W-:Y:S01]  /*0000*/  LDC R1, c[0x0][0x37c] ;  /* 0x0000df00ff017b82 */ /* 0x000fe20000000800 */
[----:B------:R-:W0:Y:S07]  /*0010*/  S2R R7, SR_TID.X ;  /* 0x0000000000077919 */ /* 0x000e2e0000002100 */
[----:B------:R-:W0:Y:S01]  /*0020*/  S2UR UR4, SR_CTAID.X ;  /* 0x00000000000479c3 */ /* 0x000e220000002500 */
[----:B------:R-:W1:Y:S01]  /*0030*/  LDCU UR5, c[0x0][0x394] ;  /* 0x00007280ff0577ac */ /* 0x000e620008000800 */
[----:B------:R-:W2:Y:S06]  /*0040*/  LDCU.64 UR6, c[0x0][0x358] ;  /* 0x00006b00ff0677ac */ /* 0x000eac0008000a00 */
[----:B------:R-:W0:Y:S02]  /*0050*/  LDC R0, c[0x0][0x360] ;  /* 0x0000d800ff007b82 */ /* 0x000e240000000800 */
[----:B0-----:R-:W-:-:S02]  /*0060*/  IMAD R5, R0, UR4, R7 ;  /* 0x0000000400057c24 */ /* 0x001fc4000f8e0207 */
[----:B------:R-:W-:-:S03]  /*0070*/  HFMA2 R0, -RZ, RZ, 0, 0 ;  /* 0x00000000ff007431 */ /* 0x000fc600000001ff */
[----:B-1----:R-:W-:-:S13]  /*0080*/  ISETP.GE.AND P0, PT, R5, UR5, PT ;  /* 0x0000000505007c0c */ /* 0x002fda000bf06270 */
[----:B------:R-:W0:Y:S02]  /*0090*/  @!P0 LDC.64 R2, c[0x0][0x380] ;  /* 0x0000e000ff028b82 */ /* 0x000e240000000a00 */
[----:B0-----:R-:W-:-:S05]  /*00a0*/  @!P0 IMAD.WIDE R2, R5, 0x4, R2 ;  /* 0x0000000405028825 */ /* 0x001fca00078e0202 */
[----:B--2---:R-:W2:Y:S01]  /*00b0*/  @!P0 LDG.E R0, desc[UR6][R2.64] ;  /* 0x0000000602008981 */ /* 0x004ea2000c1e1900 */
[----:B------:R-:W0:Y:S01]  /*00c0*/  S2UR UR5, SR_CgaCtaId ;  /* 0x00000000000579c3 */ /* 0x000e220000008800 */
[----:B------:R-:W-:Y:S02]  /*00d0*/  UMOV UR4, 0x400 ;  /* 0x0000040000047882 */ /* 0x000fe40000000000 */
[----:B0-----:R-:W-:-:S06]  /*00e0*/  ULEA UR4, UR5, UR4, 0x18 ;  /* 0x0000000405047291 */ /* 0x001fcc000f8ec0ff */
[----:B------:R-:W-:-:S05]  /*00f0*/  LEA R7, R7, UR4, 0x2 ;  /* 0x0000000407077c11 */ /* 0x000fca000f8e10ff */
[----:B--2---:R0:W-:Y:S01]  /*0100*/  STS [R7], R0 ;  /* 0x0000000007007388 */ /* 0x0041e20000000800 */
[----:B------:R-:W-:Y:S06]  /*0110*/  BAR.SYNC.DEFER_BLOCKING 0x0 ;  /* 0x0000000000007b1d */ /* 0x000fec0000010000 */
[----:B------:R-:W-:Y:S05]  /*0120*/  @P0 EXIT ;  /* 0x000000000000094d */ /* 0x000fea0003800000 */
[----:B0-----:R-:W0:Y:S01]  /*0130*/  LDS R7, [R7] ;  /* 0x0000000007077984 */ /* 0x001e220000000800 */
[----:B------:R-:W1:Y:S01]  /*0140*/  LDC.64 R2, c[0x0][0x388] ;  /* 0x0000e200ff027b82 */ /* 0x000e620000000a00 */
[----:B------:R-:W0:Y:S01]  /*0150*/  LDCU UR4, c[0x0][0x390] ;  /* 0x00007200ff0477ac */ /* 0x000e220008000800 */
[----:B-1----:R-:W-:-:S04]  /*0160*/  IMAD.WIDE R2, R5, 0x4, R2 ;  /* 0x0000000405027825 */ /* 0x002fc800078e0202 */
[----:B0-----:R-:W-:-:S05]  /*0170*/  FMUL R5, R7, UR4 ;  /* 0x0000000407057c20 */ /* 0x001fca0008400000 */
[----:B------:R-:W-:Y:S01]  /*0180*/  STG.E desc[UR6][R2.64], R5 ;  /* 0x0000000502007986 */ /* 0x000fe2000c101906 */
[----:B------:R-:W-:Y:S05]  /*0190*/  EXIT ;  /* 0x000000000000794d */ /* 0x000fea0003800000 */
.L_x_0:
[----:B------:R-:W-:-:S00]  /*01a0*/  BRA `(.L_x_0) ;  /* 0xfffffffc00fc7947 */ /* 0x000fc0000383ffff */
[----:B------:R-:W-:-:S00]  /*01b0*/  NOP ;  /* 0x0000000000007918 */ /* 0x000fc00000000000 */
        /* <DEDUP_REMOVED lines=12> */
.L_x_2:


//--------------------- .text._Z10mul_globalPKfPffi --------------------------
	.section	.text._Z10mul_globalPKfPffi,"ax",@progbits
	.align	128
        .global         _Z10mul_globalPKfPffi
        .type           _Z10mul_globalPKfPffi,@function
        .size           _Z10mul_globalPKfPffi,(.L_x_3 - _Z10mul_globalPKfPffi)
        .other          _Z10mul_globalPKfPffi,@"STO_CUDA_ENTRY STV_DEFAULT"
_Z10mul_globalPKfPffi:
.text._Z10mul_globalPKfPffi:
[----:B------:R-:W-:Y:S01]  /*0000*/  LDC R1, c[0x0][0x37c] ;  /* 0x0000df00ff017b82 */ /* 0x000fe20000000800 */
[----:B------:R-:W0:Y:S07]  /*0010*/  S2R R0, SR_TID.X ;  /* 0x0000000000007919 */ /* 0x000e2e0000002100 */
[----:B------:R-:W0:Y:S01]  /*0020*/  S2UR UR4, SR_CTAID.X ;  /* 0x00000000000479c3 */ /* 0x000e220000002500 */
[----:B------:R-:W1:Y:S07]  /*0030*/  LDCU UR5, c[0x0][0x394] ;  /* 0x00007280ff0577ac */ /* 0x000e6e0008000800 */
[----:B------:R-:W0:Y:S02]  /*0040*/  LDC R7, c[0x0][0x360] ;  /* 0x0000d800ff077b82 */ /* 0x000e240000000800 */
[----:B0-----:R-:W-:-:S05]  /*0050*/  IMAD R7, R7, UR4, R0 ;  /* 0x0000000407077c24 */ /* 0x001fca000f8e0200 */
[----:B-1----:R-:W-:-:S13]  /*0060*/  ISETP.GE.AND P0, PT, R7, UR5, PT ;  /* 0x0000000507007c0c */ /* 0x002fda000bf06270 */
[----:B------:R-:W-:Y:S05]  /*0070*/  @P0 EXIT ;  /* 0x000000000000094d */ /* 0x000fea0003800000 */
[----:B------:R-:W0:Y:S01]  /*0080*/  LDC.64 R2, c[0x0][0x380] ;  /* 0x0000e000ff027b82 */ /* 0x000e220000000a00 */
[----:B------:R-:W1:Y:S01]  /*0090*/  LDCU.64 UR4, c[0x0][0x358] ;  /* 0x00006b00ff0477ac */ /* 0x000e620008000a00 */
[----:B------:R-:W2:Y:S06]  /*00a0*/  LDCU UR6, c[0x0][0x390] ;  /* 0x00007200ff0677ac */ /* 0x000eac0008000800 */
[----:B------:R-:W3:Y:S01]  /*00b0*/  LDC.64 R4, c[0x0][0x388] ;  /* 0x0000e200ff047b82 */ /* 0x000ee20000000a00 */
[----:B0-----:R-:W-:-:S06]  /*00c0*/  IMAD.WIDE R2, R7, 0x4, R2 ;  /* 0x0000000407027825 */ /* 0x001fcc00078e0202 */
[----:B-1----:R-:W2:Y:S01]  /*00d0*/  LDG.E R2, desc[UR4][R2.64] ;  /* 0x0000000402027981 */ /* 0x002ea2000c1e1900 */
[----:B---3--:R-:W-:-:S04]  /*00e0*/  IMAD.WIDE R4, R7, 0x4, R4 ;  /* 0x0000000407047825 */ /* 0x008fc800078e0204 */
[----:B--2---:R-:W-:-:S05]  /*00f0*/  FMUL R7, R2, UR6 ;  /* 0x0000000602077c20 */ /* 0x004fca0008400000 */
[----:B------:R-:W-:Y:S01]  /*0100*/  STG.E desc[UR4][R4.64], R7 ;  /* 0x0000000704007986 */ /* 0x000fe2000c101904 */
[----:B------:R-:W-:Y:S05]  /*0110*/  EXIT ;  /* 0x000000000000794d */ /* 0x000fea0003800000 */
.L_x_1:
        /* <DEDUP_REMOVED lines=14> */
.L_x_3:


//--------------------- .nv.shared._Z10mul_sharedPKfPffi --------------------------
	.section	.nv.shared._Z10mul_sharedPKfPffi,"aw",@nobits
	.sectionflags	@""
	.align	16
	.zero		1024


//--------------------- .nv.shared.reserved.0     --------------------------
	.section	.nv.shared.reserved.0,"aw",@nobits
	.weak		__nv_reservedSMEM_offset_0_alias
	.size		__nv_reservedSMEM_offset_0_alias, 0, 64
	.other		__nv_reservedSMEM_offset_0_alias,@"STO_CUDA_RESERVED_SHARED STV_DEFAULT"
__nv_reservedSMEM_offset_0_alias:
	.zero		0
	.zero		64


//--------------------- .nv.shared._Z10mul_globalPKfPffi --------------------------
	.section	.nv.shared._Z10mul_globalPKfPffi,"aw",@nobits
	.sectionflags	@""
	.align	16
	.zero		1024


//--------------------- .nv.constant0._Z10mul_sharedPKfPffi --------------------------
	.section	.nv.constant0._Z10mul_sharedPKfPffi,"a",@progbits
	.sectionflags	@""
	.align	4
.nv.constant0._Z10mul_sharedPKfPffi:
	.zero		920


//--------------------- .nv.constant0._Z10mul_globalPKfPffi --------------------------
	.section	.nv.constant0._Z10mul_globalPKfPffi,"a",@progbits
	.sectionflags	@""
	.align	4
.nv.constant0._Z10mul_globalPKfPffi:
	.zero		920


//--------------------- SYMBOLS --------------------------

	.type		.nv.reservedSmem.offset0,@object
	.size		.nv.reservedSmem.offset0,0x4
	.type		.nv.reservedSmem.cap,@object
	.size		.nv.reservedSmem.cap,0x4
